//
// Generated by NVIDIA NVVM Compiler
//
// Compiler Build ID: CL-36424714
// Cuda compilation tools, release 13.0, V13.0.88
// Based on NVVM 20.0.0
//

.version 9.0
.target sm_100
.address_size 64

	// .globl	adaptiveThresholdKernel

.visible .entry adaptiveThresholdKernel(
	.param .u64 .ptr .align 1 adaptiveThresholdKernel_param_0,
	.param .u64 .ptr .align 1 adaptiveThresholdKernel_param_1,
	.param .u32 adaptiveThresholdKernel_param_2,
	.param .u32 adaptiveThresholdKernel_param_3,
	.param .u32 adaptiveThresholdKernel_param_4
)
{
	.reg .pred 	%p<12>;
	.reg .b16 	%rs<3>;
	.reg .b32 	%r<257>;
	.reg .b64 	%rd<73>;

	ld.param.u64 	%rd3, [adaptiveThresholdKernel_param_0];
	ld.param.u64 	%rd4, [adaptiveThresholdKernel_param_1];
	ld.param.u32 	%r42, [adaptiveThresholdKernel_param_2];
	ld.param.u32 	%r45, [adaptiveThresholdKernel_param_3];
	ld.param.u32 	%r44, [adaptiveThresholdKernel_param_4];
	cvta.to.global.u64 	%rd1, %rd4;
	cvta.to.global.u64 	%rd2, %rd3;
	mov.u32 	%r46, %ctaid.x;
	mov.u32 	%r47, %ntid.x;
	mov.u32 	%r48, %tid.x;
	mad.lo.s32 	%r1, %r46, %r47, %r48;
	mov.u32 	%r49, %ctaid.y;
	mov.u32 	%r50, %ntid.y;
	mov.u32 	%r51, %tid.y;
	mad.lo.s32 	%r52, %r49, %r50, %r51;
	setp.ge.s32 	%p1, %r1, %r42;
	setp.ge.s32 	%p2, %r52, %r45;
	or.pred  	%p3, %p1, %p2;
	@%p3 bra 	$L__BB0_18;
	neg.s32 	%r3, %r44;
	setp.lt.s32 	%p4, %r44, 0;
	@%p4 bra 	$L__BB0_15;
	add.s32 	%r4, %r42, -1;
	add.s32 	%r5, %r45, -1;
	shl.b32 	%r55, %r44, 1;
	and.b32  	%r6, %r55, 14;
	and.b32  	%r7, %r55, 6;
	and.b32  	%r8, %r44, 1;
	sub.s32 	%r9, 7, %r44;
	and.b32  	%r56, %r55, -16;
	neg.s32 	%r10, %r56;
	sub.s32 	%r11, %r1, %r44;
	mov.b32 	%r250, 0;
	mov.u32 	%r243, %r3;
$L__BB0_3:
	setp.lt.u32 	%p5, %r44, 8;
	add.s32 	%r57, %r243, %r52;
	min.s32 	%r58, %r57, %r5;
	max.s32 	%r59, %r58, 0;
	mul.lo.s32 	%r14, %r59, %r42;
	mov.u32 	%r251, %r3;
	@%p5 bra 	$L__BB0_7;
	mov.u32 	%r245, %r11;
	mov.u32 	%r246, %r10;
	mov.u32 	%r247, %r9;
$L__BB0_5:
	.pragma "nounroll";
	min.s32 	%r60, %r245, %r4;
	max.s32 	%r61, %r60, 0;
	add.s32 	%r62, %r61, %r14;
	cvt.s64.s32 	%rd5, %r62;
	add.s64 	%rd6, %rd2, %rd5;
	ld.global.u8 	%r63, [%rd6];
	add.s32 	%r64, %r250, %r63;
	add.s32 	%r65, %r245, 1;
	min.s32 	%r66, %r65, %r4;
	max.s32 	%r67, %r66, 0;
	add.s32 	%r68, %r67, %r14;
	cvt.s64.s32 	%rd7, %r68;
	add.s64 	%rd8, %rd2, %rd7;
	ld.global.u8 	%r69, [%rd8];
	add.s32 	%r70, %r64, %r69;
	add.s32 	%r71, %r245, 2;
	min.s32 	%r72, %r71, %r4;
	max.s32 	%r73, %r72, 0;
	add.s32 	%r74, %r73, %r14;
	cvt.s64.s32 	%rd9, %r74;
	add.s64 	%rd10, %rd2, %rd9;
	ld.global.u8 	%r75, [%rd10];
	add.s32 	%r76, %r70, %r75;
	add.s32 	%r77, %r245, 3;
	min.s32 	%r78, %r77, %r4;
	max.s32 	%r79, %r78, 0;
	add.s32 	%r80, %r79, %r14;
	cvt.s64.s32 	%rd11, %r80;
	add.s64 	%rd12, %rd2, %rd11;
	ld.global.u8 	%r81, [%rd12];
	add.s32 	%r82, %r76, %r81;
	add.s32 	%r83, %r245, 4;
	min.s32 	%r84, %r83, %r4;
	max.s32 	%r85, %r84, 0;
	add.s32 	%r86, %r85, %r14;
	cvt.s64.s32 	%rd13, %r86;
	add.s64 	%rd14, %rd2, %rd13;
	ld.global.u8 	%r87, [%rd14];
	add.s32 	%r88, %r82, %r87;
	add.s32 	%r89, %r245, 5;
	min.s32 	%r90, %r89, %r4;
	max.s32 	%r91, %r90, 0;
	add.s32 	%r92, %r91, %r14;
	cvt.s64.s32 	%rd15, %r92;
	add.s64 	%rd16, %rd2, %rd15;
	ld.global.u8 	%r93, [%rd16];
	add.s32 	%r94, %r88, %r93;
	add.s32 	%r95, %r245, 6;
	min.s32 	%r96, %r95, %r4;
	max.s32 	%r97, %r96, 0;
	add.s32 	%r98, %r97, %r14;
	cvt.s64.s32 	%rd17, %r98;
	add.s64 	%rd18, %rd2, %rd17;
	ld.global.u8 	%r99, [%rd18];
	add.s32 	%r100, %r94, %r99;
	add.s32 	%r101, %r245, 7;
	min.s32 	%r102, %r101, %r4;
	max.s32 	%r103, %r102, 0;
	add.s32 	%r104, %r103, %r14;
	cvt.s64.s32 	%rd19, %r104;
	add.s64 	%rd20, %rd2, %rd19;
	ld.global.u8 	%r105, [%rd20];
	add.s32 	%r106, %r100, %r105;
	add.s32 	%r107, %r245, 8;
	min.s32 	%r108, %r107, %r4;
	max.s32 	%r109, %r108, 0;
	add.s32 	%r110, %r109, %r14;
	cvt.s64.s32 	%rd21, %r110;
	add.s64 	%rd22, %rd2, %rd21;
	ld.global.u8 	%r111, [%rd22];
	add.s32 	%r112, %r106, %r111;
	add.s32 	%r113, %r245, 9;
	min.s32 	%r114, %r113, %r4;
	max.s32 	%r115, %r114, 0;
	add.s32 	%r116, %r115, %r14;
	cvt.s64.s32 	%rd23, %r116;
	add.s64 	%rd24, %rd2, %rd23;
	ld.global.u8 	%r117, [%rd24];
	add.s32 	%r118, %r112, %r117;
	add.s32 	%r119, %r245, 10;
	min.s32 	%r120, %r119, %r4;
	max.s32 	%r121, %r120, 0;
	add.s32 	%r122, %r121, %r14;
	cvt.s64.s32 	%rd25, %r122;
	add.s64 	%rd26, %rd2, %rd25;
	ld.global.u8 	%r123, [%rd26];
	add.s32 	%r124, %r118, %r123;
	add.s32 	%r125, %r245, 11;
	min.s32 	%r126, %r125, %r4;
	max.s32 	%r127, %r126, 0;
	add.s32 	%r128, %r127, %r14;
	cvt.s64.s32 	%rd27, %r128;
	add.s64 	%rd28, %rd2, %rd27;
	ld.global.u8 	%r129, [%rd28];
	add.s32 	%r130, %r124, %r129;
	add.s32 	%r131, %r245, 12;
	min.s32 	%r132, %r131, %r4;
	max.s32 	%r133, %r132, 0;
	add.s32 	%r134, %r133, %r14;
	cvt.s64.s32 	%rd29, %r134;
	add.s64 	%rd30, %rd2, %rd29;
	ld.global.u8 	%r135, [%rd30];
	add.s32 	%r136, %r130, %r135;
	add.s32 	%r137, %r245, 13;
	min.s32 	%r138, %r137, %r4;
	max.s32 	%r139, %r138, 0;
	add.s32 	%r140, %r139, %r14;
	cvt.s64.s32 	%rd31, %r140;
	add.s64 	%rd32, %rd2, %rd31;
	ld.global.u8 	%r141, [%rd32];
	add.s32 	%r142, %r136, %r141;
	add.s32 	%r143, %r245, 14;
	min.s32 	%r144, %r143, %r4;
	max.s32 	%r145, %r144, 0;
	add.s32 	%r146, %r145, %r14;
	cvt.s64.s32 	%rd33, %r146;
	add.s64 	%rd34, %rd2, %rd33;
	ld.global.u8 	%r147, [%rd34];
	add.s32 	%r148, %r142, %r147;
	add.s32 	%r149, %r245, 15;
	min.s32 	%r150, %r149, %r4;
	max.s32 	%r151, %r150, 0;
	add.s32 	%r152, %r151, %r14;
	cvt.s64.s32 	%rd35, %r152;
	add.s64 	%rd36, %rd2, %rd35;
	ld.global.u8 	%r153, [%rd36];
	add.s32 	%r250, %r148, %r153;
	add.s32 	%r247, %r247, 16;
	add.s32 	%r246, %r246, 16;
	add.s32 	%r245, %r245, 16;
	setp.ne.s32 	%p6, %r246, 0;
	@%p6 bra 	$L__BB0_5;
	add.s32 	%r251, %r247, -7;
$L__BB0_7:
	setp.lt.u32 	%p7, %r6, 7;
	@%p7 bra 	$L__BB0_9;
	add.s32 	%r154, %r251, %r1;
	min.s32 	%r155, %r154, %r4;
	max.s32 	%r156, %r155, 0;
	add.s32 	%r157, %r156, %r14;
	cvt.s64.s32 	%rd37, %r157;
	add.s64 	%rd38, %rd2, %rd37;
	ld.global.u8 	%r158, [%rd38];
	add.s32 	%r159, %r250, %r158;
	add.s32 	%r160, %r154, 1;
	min.s32 	%r161, %r160, %r4;
	max.s32 	%r162, %r161, 0;
	add.s32 	%r163, %r162, %r14;
	cvt.s64.s32 	%rd39, %r163;
	add.s64 	%rd40, %rd2, %rd39;
	ld.global.u8 	%r164, [%rd40];
	add.s32 	%r165, %r159, %r164;
	add.s32 	%r166, %r154, 2;
	min.s32 	%r167, %r166, %r4;
	max.s32 	%r168, %r167, 0;
	add.s32 	%r169, %r168, %r14;
	cvt.s64.s32 	%rd41, %r169;
	add.s64 	%rd42, %rd2, %rd41;
	ld.global.u8 	%r170, [%rd42];
	add.s32 	%r171, %r165, %r170;
	add.s32 	%r172, %r154, 3;
	min.s32 	%r173, %r172, %r4;
	max.s32 	%r174, %r173, 0;
	add.s32 	%r175, %r174, %r14;
	cvt.s64.s32 	%rd43, %r175;
	add.s64 	%rd44, %rd2, %rd43;
	ld.global.u8 	%r176, [%rd44];
	add.s32 	%r177, %r171, %r176;
	add.s32 	%r178, %r154, 4;
	min.s32 	%r179, %r178, %r4;
	max.s32 	%r180, %r179, 0;
	add.s32 	%r181, %r180, %r14;
	cvt.s64.s32 	%rd45, %r181;
	add.s64 	%rd46, %rd2, %rd45;
	ld.global.u8 	%r182, [%rd46];
	add.s32 	%r183, %r177, %r182;
	add.s32 	%r184, %r154, 5;
	min.s32 	%r185, %r184, %r4;
	max.s32 	%r186, %r185, 0;
	add.s32 	%r187, %r186, %r14;
	cvt.s64.s32 	%rd47, %r187;
	add.s64 	%rd48, %rd2, %rd47;
	ld.global.u8 	%r188, [%rd48];
	add.s32 	%r189, %r183, %r188;
	add.s32 	%r190, %r154, 6;
	min.s32 	%r191, %r190, %r4;
	max.s32 	%r192, %r191, 0;
	add.s32 	%r193, %r192, %r14;
	cvt.s64.s32 	%rd49, %r193;
	add.s64 	%rd50, %rd2, %rd49;
	ld.global.u8 	%r194, [%rd50];
	add.s32 	%r195, %r189, %r194;
	add.s32 	%r196, %r154, 7;
	min.s32 	%r197, %r196, %r4;
	max.s32 	%r198, %r197, 0;
	add.s32 	%r199, %r198, %r14;
	cvt.s64.s32 	%rd51, %r199;
	add.s64 	%rd52, %rd2, %rd51;
	ld.global.u8 	%r200, [%rd52];
	add.s32 	%r250, %r195, %r200;
	add.s32 	%r251, %r251, 8;
$L__BB0_9:
	setp.lt.u32 	%p8, %r7, 3;
	@%p8 bra 	$L__BB0_11;
	add.s32 	%r201, %r251, %r1;
	min.s32 	%r202, %r201, %r4;
	max.s32 	%r203, %r202, 0;
	add.s32 	%r204, %r203, %r14;
	cvt.s64.s32 	%rd53, %r204;
	add.s64 	%rd54, %rd2, %rd53;
	ld.global.u8 	%r205, [%rd54];
	add.s32 	%r206, %r250, %r205;
	add.s32 	%r207, %r201, 1;
	min.s32 	%r208, %r207, %r4;
	max.s32 	%r209, %r208, 0;
	add.s32 	%r210, %r209, %r14;
	cvt.s64.s32 	%rd55, %r210;
	add.s64 	%rd56, %rd2, %rd55;
	ld.global.u8 	%r211, [%rd56];
	add.s32 	%r212, %r206, %r211;
	add.s32 	%r213, %r201, 2;
	min.s32 	%r214, %r213, %r4;
	max.s32 	%r215, %r214, 0;
	add.s32 	%r216, %r215, %r14;
	cvt.s64.s32 	%rd57, %r216;
	add.s64 	%rd58, %rd2, %rd57;
	ld.global.u8 	%r217, [%rd58];
	add.s32 	%r218, %r212, %r217;
	add.s32 	%r219, %r201, 3;
	min.s32 	%r220, %r219, %r4;
	max.s32 	%r221, %r220, 0;
	add.s32 	%r222, %r221, %r14;
	cvt.s64.s32 	%rd59, %r222;
	add.s64 	%rd60, %rd2, %rd59;
	ld.global.u8 	%r223, [%rd60];
	add.s32 	%r250, %r218, %r223;
	add.s32 	%r251, %r251, 4;
$L__BB0_11:
	setp.eq.s32 	%p9, %r8, 0;
	add.s32 	%r34, %r251, %r1;
	min.s32 	%r224, %r34, %r4;
	max.s32 	%r225, %r224, 0;
	add.s32 	%r226, %r225, %r14;
	cvt.s64.s32 	%rd61, %r226;
	add.s64 	%rd62, %rd2, %rd61;
	ld.global.u8 	%r227, [%rd62];
	add.s32 	%r250, %r250, %r227;
	@%p9 bra 	$L__BB0_13;
	add.s32 	%r228, %r34, 1;
	min.s32 	%r229, %r228, %r4;
	max.s32 	%r230, %r229, 0;
	add.s32 	%r231, %r230, %r14;
	cvt.s64.s32 	%rd63, %r231;
	add.s64 	%rd64, %rd2, %rd63;
	ld.global.u8 	%r232, [%rd64];
	add.s32 	%r233, %r250, %r232;
	add.s32 	%r234, %r34, 2;
	min.s32 	%r235, %r234, %r4;
	max.s32 	%r236, %r235, 0;
	add.s32 	%r237, %r236, %r14;
	cvt.s64.s32 	%rd65, %r237;
	add.s64 	%rd66, %rd2, %rd65;
	ld.global.u8 	%r238, [%rd66];
	add.s32 	%r250, %r233, %r238;
$L__BB0_13:
	add.s32 	%r38, %r243, 1;
	setp.ne.s32 	%p10, %r243, %r44;
	mov.u32 	%r243, %r38;
	@%p10 bra 	$L__BB0_3;
	mad.lo.s32 	%r239, %r44, %r44, %r44;
	shl.b32 	%r240, %r239, 2;
	or.b32  	%r241, %r240, 1;
	div.s32 	%r256, %r250, %r241;
$L__BB0_15:
	mad.lo.s32 	%r41, %r42, %r52, %r1;
	cvt.s64.s32 	%rd67, %r41;
	add.s64 	%rd68, %rd2, %rd67;
	ld.global.u8 	%r242, [%rd68];
	setp.ge.s32 	%p11, %r256, %r242;
	@%p11 bra 	$L__BB0_17;
	add.s64 	%rd72, %rd1, %rd67;
	mov.b16 	%rs2, 255;
	st.global.u8 	[%rd72], %rs2;
	bra.uni 	$L__BB0_18;
$L__BB0_17:
	add.s64 	%rd70, %rd1, %rd67;
	mov.b16 	%rs1, 0;
	st.global.u8 	[%rd70], %rs1;
$L__BB0_18:
	ret;

}


// ===== COMPILED SASS (sm_100) =====

	.target	sm_100

	.elftype	@"ET_EXEC"


//--------------------- .note.nv.tkinfo           --------------------------
	.section	.note.nv.tkinfo,"",@"SHT_NOTE"
	.sectionflags	@"SHF_NOTE_NV_TKINFO"
	.tkinfo
        /*0018*/ 	.word	0x00000002
        /*0030*/ 	.string	""
        /*0030*/ 	.string	"ptxas"
        /*0030*/ 	.string	"Cuda compilation tools, release 13.0, V13.0.88"
        /*0030*/ 	.string	"Build cuda_13.0.r13.0/compiler.36424714_0"
        /*0030*/ 	.string	"-arch sm_100 -m 64 "



//--------------------- .note.nv.cuinfo           --------------------------
	.section	.note.nv.cuinfo,"",@"SHT_NOTE"
	.sectionflags	@"SHF_NOTE_NV_CUINFO"
        /*0018*/ 	.short	0x0002
        /*001a*/ 	.short	0x0064
        /*001c*/ 	.short	0x0082
	.zero		2


//--------------------- .nv.info                  --------------------------
	.section	.nv.info,"",@"SHT_CUDA_INFO"
	.align	4


	//----- nvinfo : EIATTR_REGCOUNT
	.align		4
        /*0000*/ 	.byte	0x04, 0x2f
        /*0002*/ 	.short	(.L_1 - .L_0)
	.align		4
.L_0:
        /*0004*/ 	.word	index@(adaptiveThresholdKernel)
        /*0008*/ 	.word	0x00000020


	//----- nvinfo : EIATTR_FRAME_SIZE
	.align		4
.L_1:
        /*000c*/ 	.byte	0x04, 0x11
        /*000e*/ 	.short	(.L_3 - .L_2)
	.align		4
.L_2:
        /*0010*/ 	.word	index@(adaptiveThresholdKernel)
        /*0014*/ 	.word	0x00000000


	//----- nvinfo : EIATTR_MIN_STACK_SIZE
	.align		4
.L_3:
        /*0018*/ 	.byte	0x04, 0x12
        /*001a*/ 	.short	(.L_5 - .L_4)
	.align		4
.L_4:
        /*001c*/ 	.word	index@(adaptiveThresholdKernel)
        /*0020*/ 	.word	0x00000000
.L_5:


//--------------------- .nv.compat                --------------------------
	.section	.nv.compat,"",@"SHT_CUDA_COMPAT_INFO"
	.align	4
        /*0000*/ 	.byte	0x02, 0x09, 0x00, 0x00, 0x02, 0x02, 0x01, 0x00, 0x02, 0x05, 0x05, 0x00, 0x03, 0x07, 0x01, 0x01
        /*0010*/ 	.byte	0x02, 0x03, 0x00, 0x00, 0x02, 0x06, 0x01, 0x00, 0x04, 0x0b, 0x08, 0x00, 0x09, 0x00, 0x00, 0x00
        /*0020*/ 	.byte	0x00, 0x00, 0x00, 0x00


//--------------------- .nv.info.adaptiveThresholdKernel --------------------------
	.section	.nv.info.adaptiveThresholdKernel,"",@"SHT_CUDA_INFO"
	.sectionflags	@""
	.align	4


	//----- nvinfo : EIATTR_CUDA_API_VERSION
	.align		4
        /*0000*/ 	.byte	0x04, 0x37
        /*0002*/ 	.short	(.L_7 - .L_6)
.L_6:
        /*0004*/ 	.word	0x00000082


	//----- nvinfo : EIATTR_KPARAM_INFO
	.align		4
.L_7:
        /*0008*/ 	.byte	0x04, 0x17
        /*000a*/ 	.short	(.L_9 - .L_8)
.L_8:
        /*000c*/ 	.word	0x00000000
        /*0010*/ 	.short	0x0004
        /*0012*/ 	.short	0x0018
        /*0014*/ 	.byte	0x00, 0xf0, 0x11, 0x00


	//----- nvinfo : EIATTR_KPARAM_INFO
	.align		4
.L_9:
        /*0018*/ 	.byte	0x04, 0x17
        /*001a*/ 	.short	(.L_11 - .L_10)
.L_10:
        /*001c*/ 	.word	0x00000000
        /*0020*/ 	.short	0x0003
        /*0022*/ 	.short	0x0014
        /*0024*/ 	.byte	0x00, 0xf0, 0x11, 0x00


	//----- nvinfo : EIATTR_KPARAM_INFO
	.align		4
.L_11:
        /*0028*/ 	.byte	0x04, 0x17
        /*002a*/ 	.short	(.L_13 - .L_12)
.L_12:
        /*002c*/ 	.word	0x00000000
        /*0030*/ 	.short	0x0002
        /*0032*/ 	.short	0x0010
        /*0034*/ 	.byte	0x00, 0xf0, 0x11, 0x00


	//----- nvinfo : EIATTR_KPARAM_INFO
	.align		4
.L_13:
        /*0038*/ 	.byte	0x04, 0x17
        /*003a*/ 	.short	(.L_15 - .L_14)
.L_14:
        /*003c*/ 	.word	0x00000000
        /*0040*/ 	.short	0x0001
        /*0042*/ 	.short	0x0008
        /*0044*/ 	.byte	0x00, 0xf5, 0x21, 0x00


	//----- nvinfo : EIATTR_KPARAM_INFO
	.align		4
.L_15:
        /*0048*/ 	.byte	0x04, 0x17
        /*004a*/ 	.short	(.L_17 - .L_16)
.L_16:
        /*004c*/ 	.word	0x00000000
        /*0050*/ 	.short	0x0000
        /*0052*/ 	.short	0x0000
        /*0054*/ 	.byte	0x00, 0xf5, 0x21, 0x00


	//----- nvinfo : EIATTR_SPARSE_MMA_MASK
	.align		4
.L_17:
        /*0058*/ 	.byte	0x03, 0x50
        /*005a*/ 	.short	0x0000


	//----- nvinfo : EIATTR_MAXREG_COUNT
	.align		4
        /*005c*/ 	.byte	0x03, 0x1b
        /*005e*/ 	.short	0x00ff


	//----- nvinfo : EIATTR_MERCURY_ISA_VERSION
	.align		4
        /*0060*/ 	.byte	0x03, 0x5f
        /*0062*/ 	.short	0x0101


	//----- nvinfo : EIATTR_VRC_CTA_INIT_COUNT
	.align		4
        /*0064*/ 	.byte	0x02, 0x4a
	.zero		1
	.zero		1


	//----- nvinfo : EIATTR_EXIT_INSTR_OFFSETS
	.align		4
        /*0068*/ 	.byte	0x04, 0x1c
        /*006a*/ 	.short	(.L_19 - .L_18)


	//   ....[0]....
.L_18:
        /*006c*/ 	.word	0x000000d0


	//   ....[1]....
        /*0070*/ 	.word	0x00001150


	//   ....[2]....
        /*0074*/ 	.word	0x000011a0


	//----- nvinfo : EIATTR_CBANK_PARAM_SIZE
	.align		4
.L_19:
        /*0078*/ 	.byte	0x03, 0x19
        /*007a*/ 	.short	0x001c


	//----- nvinfo : EIATTR_PARAM_CBANK
	.align		4
        /*007c*/ 	.byte	0x04, 0x0a
        /*007e*/ 	.short	(.L_21 - .L_20)
	.align		4
.L_20:
        /*0080*/ 	.word	index@(.nv.constant0.adaptiveThresholdKernel)
        /*0084*/ 	.short	0x0380
        /*0086*/ 	.short	0x001c


	//----- nvinfo : EIATTR_SW_WAR
	.align		4
.L_21:
        /*0088*/ 	.byte	0x04, 0x36
        /*008a*/ 	.short	(.L_23 - .L_22)
.L_22:
        /*008c*/ 	.word	0x00000008
.L_23:


//--------------------- .nv.callgraph             --------------------------
	.section	.nv.callgraph,"",@"SHT_CUDA_CALLGRAPH"
	.align	4
	.sectionentsize	8
	.align		4
        /*0000*/ 	.word	0x00000000
	.align		4
        /*0004*/ 	.word	0xffffffff
	.align		4
        /*0008*/ 	.word	0x00000000
	.align		4
        /*000c*/ 	.word	0xfffffffe
	.align		4
        /*0010*/ 	.word	0x00000000
	.align		4
        /*0014*/ 	.word	0xfffffffd
	.align		4
        /*0018*/ 	.word	0x00000000
	.align		4
        /*001c*/ 	.word	0xfffffffc


//--------------------- .text.adaptiveThresholdKernel --------------------------
	.section	.text.adaptiveThresholdKernel,"ax",@progbits
	.align	128
        .global         adaptiveThresholdKernel
        .type           adaptiveThresholdKernel,@function
        .size           adaptiveThresholdKernel,(.L_x_7 - adaptiveThresholdKernel)
        .other          adaptiveThresholdKernel,@"STO_CUDA_ENTRY STV_DEFAULT"
adaptiveThresholdKernel:
.text.adaptiveThresholdKernel:
[----:B------:R-:W-:Y:S01]  /*0000*/  LDC R1, c[0x0][0x37c] ;  /* 0x0000df00ff017b82 */ /* 0x000fe20000000800 */
[----:B------:R-:W0:Y:S07]  /*0010*/  S2R R5, SR_TID.Y ;  /* 0x0000000000057919 */ /* 0x000e2e0000002200 */
[----:B------:R-:W1:Y:S01]  /*0020*/  LDC R3, c[0x0][0x360] ;  /* 0x0000d800ff037b82 */ /* 0x000e620000000800 */
[----:B------:R-:W2:Y:S01]  /*0030*/  LDCU.64 UR14, c[0x0][0x390] ;  /* 0x00007200ff0e77ac */ /* 0x000ea20008000a00 */
[----:B------:R-:W1:Y:S06]  /*0040*/  S2R R2, SR_TID.X ;  /* 0x0000000000027919 */ /* 0x000e6c0000002100 */
[----:B------:R-:W0:Y:S08]  /*0050*/  S2UR UR5, SR_CTAID.Y ;  /* 0x00000000000579c3 */ /* 0x000e300000002600 */
[----:B------:R-:W0:Y:S08]  /*0060*/  LDC R0, c[0x0][0x364] ;  /* 0x0000d900ff007b82 */ /* 0x000e300000000800 */
[----:B------:R-:W1:Y:S01]  /*0070*/  S2UR UR4, SR_CTAID.X ;  /* 0x00000000000479c3 */ /* 0x000e620000002500 */
[----:B0-----:R-:W-:-:S02]  /*0080*/  IMAD R0, R0, UR5, R5 ;  /* 0x0000000500007c24 */ /* 0x001fc4000f8e0205 */
[----:B--2---:R-:W-:-:S03]  /*0090*/  IMAD.U32 R5, RZ, RZ, UR14 ;  /* 0x0000000eff057e24 */ /* 0x004fc6000f8e00ff */
[----:B------:R-:W-:Y:S01]  /*00a0*/  ISETP.GE.AND P0, PT, R0, UR15, PT ;  /* 0x0000000f00007c0c */ /* 0x000fe2000bf06270 */
[----:B-1----:R-:W-:-:S05]  /*00b0*/  IMAD R3, R3, UR4, R2 ;  /* 0x0000000403037c24 */ /* 0x002fca000f8e0202 */
[----:B------:R-:W-:-:S13]  /*00c0*/  ISETP.GE.OR P0, PT, R3, R5, P0 ;  /* 0x000000050300720c */ /* 0x000fda0000706670 */
[----:B------:R-:W-:Y:S05]  /*00d0*/  @P0 EXIT ;  /* 0x000000000000094d */ /* 0x000fea0003800000 */
[----:B------:R-:W0:Y:S01]  /*00e0*/  LDCU UR11, c[0x0][0x398] ;  /* 0x00007300ff0b77ac */ /* 0x000e220008000800 */
[----:B------:R-:W1:Y:S01]  /*00f0*/  LDCU.64 UR12, c[0x0][0x358] ;  /* 0x00006b00ff0c77ac */ /* 0x000e620008000a00 */
[----:B0-----:R-:W-:-:S09]  /*0100*/  UISETP.GE.AND UP0, UPT, UR11, URZ, UPT ;  /* 0x000000ff0b00728c */ /* 0x001fd2000bf06270 */
[----:B-1----:R-:W-:Y:S05]  /*0110*/  BRA.U !UP0, `(.L_x_0) ;  /* 0x0000000d08d87547 */ /* 0x002fea000b800000 */
[----:B------:R-:W-:Y:S01]  /*0120*/  UIADD3 UR7, UPT, UPT, -UR11, URZ, URZ ;  /* 0x000000ff0b077290 */ /* 0x000fe2000fffe1ff */
[----:B------:R-:W-:Y:S01]  /*0130*/  VIADD R2, R5, 0xffffffff ;  /* 0xffffffff05027836 */ /* 0x000fe20000000000 */
[----:B------:R-:W-:Y:S02]  /*0140*/  USHF.L.U32 UR4, UR11, 0x1, URZ ;  /* 0x000000010b047899 */ /* 0x000fe400080006ff */
[----:B------:R-:W-:Y:S01]  /*0150*/  VIADD R4, R3, -UR11 ;  /* 0x8000000b03047c36 */ /* 0x000fe20008000000 */
[----:B------:R-:W-:Y:S01]  /*0160*/  UIADD3 UR9, UPT, UPT, UR15, -0x1, URZ ;  /* 0xffffffff0f097890 */ /* 0x000fe2000fffe0ff */
[----:B------:R-:W-:Y:S01]  /*0170*/  IMAD.MOV.U32 R10, RZ, RZ, RZ ;  /* 0x000000ffff0a7224 */ /* 0x000fe200078e00ff */
[----:B------:R-:W-:Y:S01]  /*0180*/  ULOP3.LUT UR10, UR4, 0xe, URZ, 0xc0, !UPT ;  /* 0x0000000e040a7892 */ /* 0x000fe2000f8ec0ff */
[----:B------:R-:W-:Y:S01]  /*0190*/  IMAD.U32 R7, RZ, RZ, UR7 ;  /* 0x00000007ff077e24 */ /* 0x000fe2000f8e00ff */
[----:B------:R-:W-:Y:S02]  /*01a0*/  ULOP3.LUT UR6, UR4, 0xfffffff0, URZ, 0xc0, !UPT ;  /* 0xfffffff004067892 */ /* 0x000fe4000f8ec0ff */
[----:B------:R-:W-:-:S02]  /*01b0*/  ULOP3.LUT UR4, UR4, 0x6, URZ, 0xc0, !UPT ;  /* 0x0000000604047892 */ /* 0x000fc4000f8ec0ff */
[----:B------:R-:W-:Y:S02]  /*01c0*/  UIADD3 UR5, UPT, UPT, -UR11, 0x7, URZ ;  /* 0x000000070b057890 */ /* 0x000fe4000fffe1ff */
[----:B------:R-:W-:Y:S02]  /*01d0*/  UIADD3 UR8, UPT, UPT, -UR6, URZ, URZ ;  /* 0x000000ff06087290 */ /* 0x000fe4000fffe1ff */
[----:B------:R-:W-:Y:S02]  /*01e0*/  UISETP.GE.U32.AND UP1, UPT, UR10, 0x7, UPT ;  /* 0x000000070a00788c */ /* 0x000fe4000bf26070 */
[----:B------:R-:W-:-:S11]  /*01f0*/  UISETP.GE.U32.AND UP2, UPT, UR4, 0x3, UPT ;  /* 0x000000030400788c */ /* 0x000fd6000bf46070 */
.L_x_5:
[----:B------:R-:W0:Y:S01]  /*0200*/  LDC R6, c[0x0][0x398] ;  /* 0x0000e600ff067b82 */ /* 0x000e220000000800 */
[C---:B------:R-:W-:Y:S01]  /*0210*/  VIADDMNMX.RELU R8, R7.reuse, R0, UR9, PT ;  /* 0x0000000907087e46 */ /* 0x040fe2000b801100 */
[----:B------:R-:W-:Y:S01]  /*0220*/  UMOV UR4, UR7 ;  /* 0x0000000700047c82 */ /* 0x000fe20008000000 */
[----:B0-----:R-:W-:Y:S02]  /*0230*/  ISETP.GE.U32.AND P1, PT, R6, 0x8, PT ;  /* 0x000000080600780c */ /* 0x001fe40003f26070 */
[C---:B------:R-:W-:Y:S01]  /*0240*/  ISETP.NE.AND P0, PT, R7.reuse, R6, PT ;  /* 0x000000060700720c */ /* 0x040fe20003f05270 */
[----:B------:R-:W-:-:S10]  /*0250*/  VIADD R7, R7, 0x1 ;  /* 0x0000000107077836 */ /* 0x000fd40000000000 */
[----:B------:R-:W-:Y:S05]  /*0260*/  @!P1 BRA `(.L_x_1) ;  /* 0x00000004008c9947 */ /* 0x000fea0003800000 */
[----:B------:R-:W-:Y:S01]  /*0270*/  IMAD.MOV.U32 R5, RZ, RZ, R4 ;  /* 0x000000ffff057224 */ /* 0x000fe200078e0004 */
[----:B------:R-:W0:Y:S01]  /*0280*/  LDCU UR14, c[0x0][0x390] ;  /* 0x00007200ff0e77ac */ /* 0x000e220008000800 */
[----:B------:R-:W1:Y:S01]  /*0290*/  LDCU.64 UR10, c[0x0][0x380] ;  /* 0x00007000ff0a77ac */ /* 0x000e620008000a00 */
[----:B------:R-:W-:Y:S01]  /*02a0*/  UMOV UR4, UR8 ;  /* 0x0000000800047c82 */ /* 0x000fe20008000000 */
[----:B------:R-:W-:-:S05]  /*02b0*/  UMOV UR6, UR5 ;  /* 0x0000000500067c82 */ /* 0x000fca0008000000 */
.L_x_2:
[C-C-:B------:R-:W-:Y:S02]  /*02c0*/  VIADDMNMX.RELU R11, R5.reuse, 0x1, R2.reuse, PT ;  /* 0x00000001050b7846 */ /* 0x140fe40003801102 */
[C---:B------:R-:W-:Y:S02]  /*02d0*/  VIMNMX.RELU R9, PT, PT, R5.reuse, R2, PT ;  /* 0x0000000205097248 */ /* 0x040fe40003fe1100 */
[C-C-:B------:R-:W-:Y:S01]  /*02e0*/  VIADDMNMX.RELU R13, R5.reuse, 0x2, R2.reuse, PT ;  /* 0x00000002050d7846 */ /* 0x140fe20003801102 */
[C---:B0-----:R-:W-:Y:S01]  /*02f0*/  IMAD R11, R8.reuse, UR14, R11 ;  /* 0x0000000e080b7c24 */ /* 0x041fe2000f8e020b */
[C-C-:B------:R-:W-:Y:S01]  /*0300*/  VIADDMNMX.RELU R15, R5.reuse, 0x3, R2.reuse, PT ;  /* 0x00000003050f7846 */ /* 0x140fe20003801102 */
[C---:B------:R-:W-:Y:S01]  /*0310*/  IMAD R9, R8.reuse, UR14, R9 ;  /* 0x0000000e08097c24 */ /* 0x040fe2000f8e0209 */
[----:B------:R-:W-:Y:S01]  /*0320*/  VIADDMNMX.RELU R19, R5, 0x4, R2, PT ;  /* 0x0000000405137846 */ /* 0x000fe20003801102 */
[C---:B------:R-:W-:Y:S01]  /*0330*/  IMAD R13, R8.reuse, UR14, R13 ;  /* 0x0000000e080d7c24 */ /* 0x040fe2000f8e020d */
[----:B-1----:R-:W-:Y:S01]  /*0340*/  IADD3 R16, P2, PT, R11, UR10, RZ ;  /* 0x0000000a0b107c10 */ /* 0x002fe2000ff5e0ff */
[----:B------:R-:W-:Y:S01]  /*0350*/  IMAD R18, R8, UR14, R15 ;  /* 0x0000000e08127c24 */ /* 0x000fe2000f8e020f */
[----:B------:R-:W-:-:S02]  /*0360*/  IADD3 R14, P1, PT, R9, UR10, RZ ;  /* 0x0000000a090e7c10 */ /* 0x000fc4000ff3e0ff */
[--C-:B------:R-:W-:Y:S02]  /*0370*/  VIADDMNMX.RELU R21, R5, 0x5, R2.reuse, PT ;  /* 0x0000000505157846 */ /* 0x100fe40003801102 */
[----:B------:R-:W-:Y:S01]  /*0380*/  LEA.HI.X.SX32 R17, R11, UR11, 0x1, P2 ;  /* 0x0000000b0b117c11 */ /* 0x000fe200090f0eff */
[C---:B------:R-:W-:Y:S01]  /*0390*/  IMAD R19, R8.reuse, UR14, R19 ;  /* 0x0000000e08137c24 */ /* 0x040fe2000f8e0213 */
[----:B------:R-:W-:Y:S02]  /*03a0*/  IADD3 R26, P2, PT, R13, UR10, RZ ;  /* 0x0000000a0d1a7c10 */ /* 0x000fe4000ff5e0ff */
[----:B------:R-:W-:Y:S01]  /*03b0*/  LEA.HI.X.SX32 R15, R9, UR11, 0x1, P1 ;  /* 0x0000000b090f7c11 */ /* 0x000fe200088f0eff */
[----:B------:R-:W-:Y:S01]  /*03c0*/  IMAD R21, R8, UR14, R21 ;  /* 0x0000000e08157c24 */ /* 0x000fe2000f8e0215 */
[----:B------:R-:W-:Y:S01]  /*03d0*/  IADD3 R12, P1, PT, R18, UR10, RZ ;  /* 0x0000000a120c7c10 */ /* 0x000fe2000ff3e0ff */
[----:B------:R0:W2:Y:S01]  /*03e0*/  LDG.E.U8 R11, desc[UR12][R16.64] ;  /* 0x0000000c100b7981 */ /* 0x0000a2000c1e1100 */
[----:B------:R-:W-:-:S02]  /*03f0*/  VIADDMNMX.RELU R23, R5, 0x6, R2, PT ;  /* 0x0000000605177846 */ /* 0x000fc40003801102 */
[----:B------:R-:W-:Y:S01]  /*0400*/  LEA.HI.X.SX32 R27, R13, UR11, 0x1, P2 ;  /* 0x0000000b0d1b7c11 */ /* 0x000fe200090f0eff */
[----:B------:R1:W2:Y:S01]  /*0410*/  LDG.E.U8 R9, desc[UR12][R14.64] ;  /* 0x0000000c0e097981 */ /* 0x0002a2000c1e1100 */
[----:B------:R-:W-:Y:S01]  /*0420*/  LEA.HI.X.SX32 R13, R18, UR11, 0x1, P1 ;  /* 0x0000000b120d7c11 */ /* 0x000fe200088f0eff */
[C---:B------:R-:W-:Y:S01]  /*0430*/  IMAD R23, R8.reuse, UR14, R23 ;  /* 0x0000000e08177c24 */ /* 0x040fe2000f8e0217 */
[----:B------:R-:W-:Y:S01]  /*0440*/  IADD3 R18, P1, PT, R19, UR10, RZ ;  /* 0x0000000a13127c10 */ /* 0x000fe2000ff3e0ff */
[----:B------:R-:W3:Y:S01]  /*0450*/  LDG.E.U8 R26, desc[UR12][R26.64] ;  /* 0x0000000c1a1a7981 */ /* 0x000ee2000c1e1100 */
[C-C-:B0-----:R-:W-:Y:S02]  /*0460*/  VIADDMNMX.RELU R17, R5.reuse, 0x7, R2.reuse, PT ;  /* 0x0000000705117846 */ /* 0x141fe40003801102 */
[----:B------:R-:W-:Y:S01]  /*0470*/  VIADDMNMX.RELU R29, R5, 0x8, R2, PT ;  /* 0x00000008051d7846 */ /* 0x000fe20003801102 */
[----:B------:R0:W3:Y:S01]  /*0480*/  LDG.E.U8 R25, desc[UR12][R12.64] ;  /* 0x0000000c0c197981 */ /* 0x0000e2000c1e1100 */
[----:B-1----:R-:W-:Y:S01]  /*0490*/  IADD3 R14, P2, PT, R21, UR10, RZ ;  /* 0x0000000a150e7c10 */ /* 0x002fe2000ff5e0ff */
[C---:B------:R-:W-:Y:S01]  /*04a0*/  IMAD R20, R8.reuse, UR14, R17 ;  /* 0x0000000e08147c24 */ /* 0x040fe2000f8e0211 */
[----:B------:R-:W-:Y:S01]  /*04b0*/  LEA.HI.X.SX32 R19, R19, UR11, 0x1, P1 ;  /* 0x0000000b13137c11 */ /* 0x000fe200088f0eff */
[----:B------:R-:W-:Y:S01]  /*04c0*/  IMAD R29, R8, UR14, R29 ;  /* 0x0000000e081d7c24 */ /* 0x000fe2000f8e021d */
[----:B------:R-:W-:-:S02]  /*04d0*/  IADD3 R16, P1, PT, R23, UR10, RZ ;  /* 0x0000000a17107c10 */ /* 0x000fc4000ff3e0ff */
[----:B------:R-:W-:Y:S01]  /*04e0*/  LEA.HI.X.SX32 R15, R21, UR11, 0x1, P2 ;  /* 0x0000000b150f7c11 */ /* 0x000fe200090f0eff */
[----:B------:R1:W4:Y:S01]  /*04f0*/  LDG.E.U8 R24, desc[UR12][R18.64] ;  /* 0x0000000c12187981 */ /* 0x000322000c1e1100 */
[--C-:B------:R-:W-:Y:S02]  /*0500*/  VIADDMNMX.RELU R21, R5, 0x9, R2.reuse, PT ;  /* 0x0000000905157846 */ /* 0x100fe40003801102 */
[----:B0-----:R-:W-:Y:S02]  /*0510*/  IADD3 R12, P2, PT, R20, UR10, RZ ;  /* 0x0000000a140c7c10 */ /* 0x001fe4000ff5e0ff */
[----:B------:R-:W-:Y:S02]  /*0520*/  LEA.HI.X.SX32 R17, R23, UR11, 0x1, P1 ;  /* 0x0000000b17117c11 */ /* 0x000fe400088f0eff */
[----:B------:R0:W4:Y:S01]  /*0530*/  LDG.E.U8 R23, desc[UR12][R14.64] ;  /* 0x0000000c0e177981 */ /* 0x000122000c1e1100 */
[----:B------:R-:W-:Y:S02]  /*0540*/  IADD3 R28, P1, PT, R29, UR10, RZ ;  /* 0x0000000a1d1c7c10 */ /* 0x000fe4000ff3e0ff */
[----:B------:R-:W-:Y:S01]  /*0550*/  VIADDMNMX.RELU R27, R5, 0xa, R2, PT ;  /* 0x0000000a051b7846 */ /* 0x000fe20003801102 */
[----:B-1----:R-:W-:Y:S01]  /*0560*/  IMAD R19, R8, UR14, R21 ;  /* 0x0000000e08137c24 */ /* 0x002fe2000f8e0215 */
[----:B------:R-:W-:Y:S01]  /*0570*/  LEA.HI.X.SX32 R13, R20, UR11, 0x1, P2 ;  /* 0x0000000b140d7c11 */ /* 0x000fe200090f0eff */
[----:B------:R1:W5:Y:S01]  /*0580*/  LDG.E.U8 R22, desc[UR12][R16.64] ;  /* 0x0000000c10167981 */ /* 0x000362000c1e1100 */
[----:B------:R-:W-:-:S02]  /*0590*/  LEA.HI.X.SX32 R29, R29, UR11, 0x1, P1 ;  /* 0x0000000b1d1d7c11 */ /* 0x000fc400088f0eff */
[----:B0-----:R-:W-:Y:S01]  /*05a0*/  VIADDMNMX.RELU R15, R5, 0xb, R2, PT ;  /* 0x0000000b050f7846 */ /* 0x001fe20003801102 */
[C---:B------:R-:W-:Y:S01]  /*05b0*/  IMAD R27, R8.reuse, UR14, R27 ;  /* 0x0000000e081b7c24 */ /* 0x040fe2000f8e021b */
[C---:B------:R-:W-:Y:S01]  /*05c0*/  IADD3 R18, P1, PT, R19.reuse, UR10, RZ ;  /* 0x0000000a13127c10 */ /* 0x040fe2000ff3e0ff */
[----:B------:R-:W5:Y:S02]  /*05d0*/  LDG.E.U8 R13, desc[UR12][R12.64] ;  /* 0x0000000c0c0d7981 */ /* 0x000f64000c1e1100 */
[----:B-1----:R-:W-:Y:S01]  /*05e0*/  IMAD R17, R8, UR14, R15 ;  /* 0x0000000e08117c24 */ /* 0x002fe2000f8e020f */
[----:B------:R-:W-:Y:S02]  /*05f0*/  LEA.HI.X.SX32 R19, R19, UR11, 0x1, P1 ;  /* 0x0000000b13137c11 */ /* 0x000fe400088f0eff */
[----:B------:R-:W-:Y:S02]  /*0600*/  IADD3 R14, P2, PT, R27, UR10, RZ ;  /* 0x0000000a1b0e7c10 */ /* 0x000fe4000ff5e0ff */
[----:B------:R-:W-:Y:S01]  /*0610*/  IADD3 R16, P1, PT, R17, UR10, RZ ;  /* 0x0000000a11107c10 */ /* 0x000fe2000ff3e0ff */
[----:B------:R0:W5:Y:S01]  /*0620*/  LDG.E.U8 R12, desc[UR12][R28.64] ;  /* 0x0000000c1c0c7981 */ /* 0x000162000c1e1100 */
[----:B------:R-:W-:-:S02]  /*0630*/  LEA.HI.X.SX32 R15, R27, UR11, 0x1, P2 ;  /* 0x0000000b1b0f7c11 */ /* 0x000fc400090f0eff */
[----:B------:R-:W-:Y:S01]  /*0640*/  LEA.HI.X.SX32 R17, R17, UR11, 0x1, P1 ;  /* 0x0000000b11117c11 */ /* 0x000fe200088f0eff */
[----:B------:R-:W5:Y:S01]  /*0650*/  LDG.E.U8 R19, desc[UR12][R18.64] ;  /* 0x0000000c12137981 */ /* 0x000f62000c1e1100 */
[----:B------:R-:W-:-:S03]  /*0660*/  VIADDMNMX.RELU R21, R5, 0xc, R2, PT ;  /* 0x0000000c05157846 */ /* 0x000fc60003801102 */
[----:B------:R1:W5:Y:S01]  /*0670*/  LDG.E.U8 R27, desc[UR12][R14.64] ;  /* 0x0000000c0e1b7981 */ /* 0x000362000c1e1100 */
[C-C-:B0-----:R-:W-:Y:S01]  /*0680*/  VIADDMNMX.RELU R29, R5.reuse, 0xd, R2.reuse, PT ;  /* 0x0000000d051d7846 */ /* 0x141fe20003801102 */
[C---:B------:R-:W-:Y:S02]  /*0690*/  IMAD R21, R8.reuse, UR14, R21 ;  /* 0x0000000e08157c24 */ /* 0x040fe4000f8e0215 */
[----:B------:R0:W5:Y:S02]  /*06a0*/  LDG.E.U8 R18, desc[UR12][R16.64] ;  /* 0x0000000c10127981 */ /* 0x000164000c1e1100 */
[----:B------:R-:W-:Y:S01]  /*06b0*/  IMAD R28, R8, UR14, R29 ;  /* 0x0000000e081c7c24 */ /* 0x000fe2000f8e021d */
[C-C-:B------:R-:W-:Y:S02]  /*06c0*/  VIADDMNMX.RELU R29, R5.reuse, 0xe, R2.reuse, PT ;  /* 0x0000000e051d7846 */ /* 0x140fe40003801102 */
[----:B-1----:R-:W-:-:S03]  /*06d0*/  VIADDMNMX.RELU R15, R5, 0xf, R2, PT ;  /* 0x0000000f050f7846 */ /* 0x002fc60003801102 */
[----:B------:R-:W-:Y:S01]  /*06e0*/  IMAD R29, R8, UR14, R29 ;  /* 0x0000000e081d7c24 */ /* 0x000fe2000f8e021d */
[----:B0-----:R-:W-:Y:S01]  /*06f0*/  IADD3 R16, P1, PT, R28, UR10, RZ ;  /* 0x0000000a1c107c10 */ /* 0x001fe2000ff3e0ff */
[----:B------:R-:W-:-:S03]  /*0700*/  IMAD R15, R8, UR14, R15 ;  /* 0x0000000e080f7c24 */ /* 0x000fc6000f8e020f */
[----:B------:R-:W-:Y:S02]  /*0710*/  LEA.HI.X.SX32 R17, R28, UR11, 0x1, P1 ;  /* 0x0000000b1c117c11 */ /* 0x000fe400088f0eff */
[----:B------:R-:W-:Y:S02]  /*0720*/  IADD3 R28, P1, PT, R29, UR10, RZ ;  /* 0x0000000a1d1c7c10 */ /* 0x000fe4000ff3e0ff */
[----:B------:R-:W-:Y:S02]  /*0730*/  IADD3 R20, P2, PT, R21, UR10, RZ ;  /* 0x0000000a15147c10 */ /* 0x000fe4000ff5e0ff */
[----:B------:R-:W-:Y:S01]  /*0740*/  LEA.HI.X.SX32 R29, R29, UR11, 0x1, P1 ;  /* 0x0000000b1d1d7c11 */ /* 0x000fe200088f0eff */
[----:B------:R-:W5:Y:S01]  /*0750*/  LDG.E.U8 R17, desc[UR12][R16.64] ;  /* 0x0000000c10117981 */ /* 0x000f62000c1e1100 */
[----:B------:R-:W-:Y:S02]  /*0760*/  IADD3 R14, P1, PT, R15, UR10, RZ ;  /* 0x0000000a0f0e7c10 */ /* 0x000fe4000ff3e0ff */
[----:B------:R-:W-:Y:S01]  /*0770*/  LEA.HI.X.SX32 R21, R21, UR11, 0x1, P2 ;  /* 0x0000000b15157c11 */ /* 0x000fe200090f0eff */
[----:B------:R-:W5:Y:S01]  /*0780*/  LDG.E.U8 R28, desc[UR12][R28.64] ;  /* 0x0000000c1c1c7981 */ /* 0x000f62000c1e1100 */
[----:B------:R-:W-:-:S03]  /*0790*/  LEA.HI.X.SX32 R15, R15, UR11, 0x1, P1 ;  /* 0x0000000b0f0f7c11 */ /* 0x000fc600088f0eff */
[----:B------:R-:W5:Y:S04]  /*07a0*/  LDG.E.U8 R20, desc[UR12][R20.64] ;  /* 0x0000000c14147981 */ /* 0x000f68000c1e1100 */
[----:B------:R-:W5:Y:S01]  /*07b0*/  LDG.E.U8 R15, desc[UR12][R14.64] ;  /* 0x0000000c0e0f7981 */ /* 0x000f62000c1e1100 */
[----:B------:R-:W-:-:S04]  /*07c0*/  UIADD3 UR4, UPT, UPT, UR4, 0x10, URZ ;  /* 0x0000001004047890 */ /* 0x000fc8000fffe0ff */
[----:B------:R-:W-:Y:S01]  /*07d0*/  UISETP.NE.AND UP0, UPT, UR4, URZ, UPT ;  /* 0x000000ff0400728c */ /* 0x000fe2000bf05270 */
[----:B------:R-:W-:Y:S01]  /*07e0*/  VIADD R5, R5, 0x10 ;  /* 0x0000001005057836 */ /* 0x000fe20000000000 */
[----:B------:R-:W-:Y:S01]  /*07f0*/  UIADD3 UR6, UPT, UPT, UR6, 0x10, URZ ;  /* 0x0000001006067890 */ /* 0x000fe2000fffe0ff */
[----:B--2---:R-:W-:-:S04]  /*0800*/  IADD3 R9, PT, PT, R11, R10, R9 ;  /* 0x0000000a0b097210 */ /* 0x004fc80007ffe009 */
[----:B---3--:R-:W-:-:S04]  /*0810*/  IADD3 R9, PT, PT, R25, R9, R26 ;  /* 0x0000000919097210 */ /* 0x008fc80007ffe01a */
[----:B----4-:R-:W-:-:S04]  /*0820*/  IADD3 R9, PT, PT, R23, R9, R24 ;  /* 0x0000000917097210 */ /* 0x010fc80007ffe018 */
[----:B-----5:R-:W-:-:S04]  /*0830*/  IADD3 R9, PT, PT, R13, R9, R22 ;  /* 0x000000090d097210 */ /* 0x020fc80007ffe016 */
[----:B------:R-:W-:-:S04]  /*0840*/  IADD3 R9, PT, PT, R19, R9, R12 ;  /* 0x0000000913097210 */ /* 0x000fc80007ffe00c */
[----:B------:R-:W-:-:S04]  /*0850*/  IADD3 R9, PT, PT, R18, R9, R27 ;  /* 0x0000000912097210 */ /* 0x000fc80007ffe01b */
[----:B------:R-:W-:-:S04]  /*0860*/  IADD3 R9, PT, PT, R17, R9, R20 ;  /* 0x0000000911097210 */ /* 0x000fc80007ffe014 */
[----:B------:R-:W-:Y:S01]  /*0870*/  IADD3 R10, PT, PT, R15, R9, R28 ;  /* 0x000000090f0a7210 */ /* 0x000fe20007ffe01c */
[----:B------:R-:W-:Y:S06]  /*0880*/  BRA.U UP0, `(.L_x_2) ;  /* 0xfffffff9008c7547 */ /* 0x000fec000b83ffff */
[----:B------:R-:W-:-:S12]  /*0890*/  UIADD3 UR4, UPT, UPT, UR6, -0x7, URZ ;  /* 0xfffffff906047890 */ /* 0x000fd8000fffe0ff */
.L_x_1:
[----:B------:R-:W-:Y:S05]  /*08a0*/  BRA.U !UP1, `(.L_x_3) ;  /* 0x0000000109c07547 */ /* 0x000fea000b800000 */
[----:B------:R-:W0:Y:S01]  /*08b0*/  LDCU UR6, c[0x0][0x390] ;  /* 0x00007200ff0677ac */ /* 0x000e220008000800 */
[----:B------:R-:W-:Y:S01]  /*08c0*/  VIADD R19, R3, UR4 ;  /* 0x0000000403137c36 */ /* 0x000fe20008000000 */
[----:B------:R-:W1:Y:S04]  /*08d0*/  LDCU.64 UR10, c[0x0][0x380] ;  /* 0x00007000ff0a77ac */ /* 0x000e680008000a00 */
[C-C-:B------:R-:W-:Y:S02]  /*08e0*/  VIADDMNMX.RELU R9, R19.reuse, 0x1, R2.reuse, PT ;  /* 0x0000000113097846 */ /* 0x140fe40003801102 */
[C---:B------:R-:W-:Y:S02]  /*08f0*/  VIMNMX.RELU R5, PT, PT, R19.reuse, R2, PT ;  /* 0x0000000213057248 */ /* 0x040fe40003fe1100 */
[----:B------:R-:W-:-:S02]  /*0900*/  VIADDMNMX.RELU R11, R19, 0x2, R2, PT ;  /* 0x00000002130b7846 */ /* 0x000fc40003801102 */
[--C-:B------:R-:W-:Y:S01]  /*0910*/  VIADDMNMX.RELU R21, R19, 0x3, R2.reuse, PT ;  /* 0x0000000313157846 */ /* 0x100fe20003801102 */
[C---:B0-----:R-:W-:Y:S02]  /*0920*/  IMAD R9, R8.reuse, UR6, R9 ;  /* 0x0000000608097c24 */ /* 0x041fe4000f8e0209 */
[C---:B------:R-:W-:Y:S02]  /*0930*/  IMAD R5, R8.reuse, UR6, R5 ;  /* 0x0000000608057c24 */ /* 0x040fe4000f8e0205 */
[C---:B------:R-:W-:Y:S01]  /*0940*/  IMAD R11, R8.reuse, UR6, R11 ;  /* 0x00000006080b7c24 */ /* 0x040fe2000f8e020b */
[----:B-1----:R-:W-:Y:S01]  /*0950*/  IADD3 R12, P2, PT, R9, UR10, RZ ;  /* 0x0000000a090c7c10 */ /* 0x002fe2000ff5e0ff */
[----:B------:R-:W-:Y:S01]  /*0960*/  IMAD R21, R8, UR6, R21 ;  /* 0x0000000608157c24 */ /* 0x000fe2000f8e0215 */
[----:B------:R-:W-:Y:S02]  /*0970*/  VIADDMNMX.RELU R23, R19, 0x4, R2, PT ;  /* 0x0000000413177846 */ /* 0x000fe40003801102 */
[----:B------:R-:W-:-:S02]  /*0980*/  IADD3 R16, P1, PT, R5, UR10, RZ ;  /* 0x0000000a05107c10 */ /* 0x000fc4000ff3e0ff */
[----:B------:R-:W-:Y:S02]  /*0990*/  IADD3 R14, P3, PT, R11, UR10, RZ ;  /* 0x0000000a0b0e7c10 */ /* 0x000fe4000ff7e0ff */
[--C-:B------:R-:W-:Y:S01]  /*09a0*/  VIADDMNMX.RELU R25, R19, 0x5, R2.reuse, PT ;  /* 0x0000000513197846 */ /* 0x100fe20003801102 */
[C---:B------:R-:W-:Y:S01]  /*09b0*/  IMAD R23, R8.reuse, UR6, R23 ;  /* 0x0000000608177c24 */ /* 0x040fe2000f8e0217 */
[----:B------:R-:W-:Y:S02]  /*09c0*/  LEA.HI.X.SX32 R13, R9, UR11, 0x1, P2 ;  /* 0x0000000b090d7c11 */ /* 0x000fe400090f0eff */
[----:B------:R-:W-:Y:S01]  /*09d0*/  VIADDMNMX.RELU R27, R19, 0x6, R2, PT ;  /* 0x00000006131b7846 */ /* 0x000fe20003801102 */
[----:B------:R-:W-:Y:S01]  /*09e0*/  IMAD R25, R8, UR6, R25 ;  /* 0x0000000608197c24 */ /* 0x000fe2000f8e0219 */
[----:B------:R-:W-:Y:S01]  /*09f0*/  LEA.HI.X.SX32 R17, R5, UR11, 0x1, P1 ;  /* 0x0000000b05117c11 */ /* 0x000fe200088f0eff */
[----:B------:R0:W2:Y:S01]  /*0a00*/  LDG.E.U8 R9, desc[UR12][R12.64] ;  /* 0x0000000c0c097981 */ /* 0x0000a2000c1e1100 */
[----:B------:R-:W-:-:S02]  /*0a10*/  LEA.HI.X.SX32 R15, R11, UR11, 0x1, P3 ;  /* 0x0000000b0b0f7c11 */ /* 0x000fc400098f0eff */
[----:B------:R-:W-:Y:S01]  /*0a20*/  VIADDMNMX.RELU R29, R19, 0x7, R2, PT ;  /* 0x00000007131d7846 */ /* 0x000fe20003801102 */
[C---:B------:R-:W-:Y:S01]  /*0a30*/  IMAD R27, R8.reuse, UR6, R27 ;  /* 0x00000006081b7c24 */ /* 0x040fe2000f8e021b */
[C---:B------:R-:W-:Y:S01]  /*0a40*/  IADD3 R18, P1, PT, R21.reuse, UR10, RZ ;  /* 0x0000000a15127c10 */ /* 0x040fe2000ff3e0ff */
[----:B------:R1:W3:Y:S02]  /*0a50*/  LDG.E.U8 R11, desc[UR12][R14.64] ;  /* 0x0000000c0e0b7981 */ /* 0x0002e4000c1e1100 */
[----:B------:R-:W-:Y:S01]  /*0a60*/  IMAD R29, R8, UR6, R29 ;  /* 0x00000006081d7c24 */ /* 0x000fe2000f8e021d */
[----:B------:R-:W-:Y:S01]  /*0a70*/  LEA.HI.X.SX32 R19, R21, UR11, 0x1, P1 ;  /* 0x0000000b15137c11 */ /* 0x000fe200088f0eff */
[----:B------:R4:W2:Y:S01]  /*0a80*/  LDG.E.U8 R5, desc[UR12][R16.64] ;  /* 0x0000000c10057981 */ /* 0x0008a2000c1e1100 */
[----:B0-----:R-:W-:-:S03]  /*0a90*/  IADD3 R12, P2, PT, R23, UR10, RZ ;  /* 0x0000000a170c7c10 */ /* 0x001fc6000ff5e0ff */
[----:B------:R-:W3:Y:S01]  /*0aa0*/  LDG.E.U8 R18, desc[UR12][R18.64] ;  /* 0x0000000c12127981 */ /* 0x000ee2000c1e1100 */
[----:B-1----:R-:W-:Y:S02]  /*0ab0*/  IADD3 R14, P1, PT, R25, UR10, RZ ;  /* 0x0000000a190e7c10 */ /* 0x002fe4000ff3e0ff */
[----:B------:R-:W-:Y:S02]  /*0ac0*/  LEA.HI.X.SX32 R13, R23, UR11, 0x1, P2 ;  /* 0x0000000b170d7c11 */ /* 0x000fe400090f0eff */
[----:B----4-:R-:W-:Y:S02]  /*0ad0*/  IADD3 R16, P3, PT, R27, UR10, RZ ;  /* 0x0000000a1b107c10 */ /* 0x010fe4000ff7e0ff */
[----:B------:R-:W-:Y:S02]  /*0ae0*/  IADD3 R20, P2, PT, R29, UR10, RZ ;  /* 0x0000000a1d147c10 */ /* 0x000fe4000ff5e0ff */
[----:B------:R-:W-:Y:S01]  /*0af0*/  LEA.HI.X.SX32 R15, R25, UR11, 0x1, P1 ;  /* 0x0000000b190f7c11 */ /* 0x000fe200088f0eff */
[----:B------:R-:W4:Y:S01]  /*0b00*/  LDG.E.U8 R13, desc[UR12][R12.64] ;  /* 0x0000000c0c0d7981 */ /* 0x000f22000c1e1100 */
[----:B------:R-:W-:-:S02]  /*0b10*/  LEA.HI.X.SX32 R17, R27, UR11, 0x1, P3 ;  /* 0x0000000b1b117c11 */ /* 0x000fc400098f0eff */
[----:B------:R-:W-:Y:S01]  /*0b20*/  LEA.HI.X.SX32 R21, R29, UR11, 0x1, P2 ;  /* 0x0000000b1d157c11 */ /* 0x000fe200090f0eff */
[----:B------:R-:W4:Y:S04]  /*0b30*/  LDG.E.U8 R14, desc[UR12][R14.64] ;  /* 0x0000000c0e0e7981 */ /* 0x000f28000c1e1100 */
[----:B------:R-:W5:Y:S04]  /*0b40*/  LDG.E.U8 R17, desc[UR12][R16.64] ;  /* 0x0000000c10117981 */ /* 0x000f68000c1e1100 */
[----:B------:R-:W5:Y:S01]  /*0b50*/  LDG.E.U8 R20, desc[UR12][R20.64] ;  /* 0x0000000c14147981 */ /* 0x000f62000c1e1100 */
[----:B------:R-:W-:Y:S01]  /*0b60*/  UIADD3 UR4, UPT, UPT, UR4, 0x8, URZ ;  /* 0x0000000804047890 */ /* 0x000fe2000fffe0ff */
[----:B--2---:R-:W-:-:S04]  /*0b70*/  IADD3 R10, PT, PT, R9, R10, R5 ;  /* 0x0000000a090a7210 */ /* 0x004fc80007ffe005 */
[----:B---3--:R-:W-:-:S04]  /*0b80*/  IADD3 R10, PT, PT, R18, R10, R11 ;  /* 0x0000000a120a7210 */ /* 0x008fc80007ffe00b */
[----:B----4-:R-:W-:-:S04]  /*0b90*/  IADD3 R10, PT, PT, R14, R10, R13 ;  /* 0x0000000a0e0a7210 */ /* 0x010fc80007ffe00d */
[----:B-----5:R-:W-:-:S07]  /*0ba0*/  IADD3 R10, PT, PT, R20, R10, R17 ;  /* 0x0000000a140a7210 */ /* 0x020fce0007ffe011 */
.L_x_3:
[----:B------:R-:W-:Y:S05]  /*0bb0*/  BRA.U !UP2, `(.L_x_4) ;  /* 0x000000010a687547 */ /* 0x000fea000b800000 */
[----:B------:R-:W0:Y:S01]  /*0bc0*/  LDCU UR6, c[0x0][0x390] ;  /* 0x00007200ff0677ac */ /* 0x000e220008000800 */
[----:B------:R-:W-:Y:S01]  /*0bd0*/  VIADD R5, R3, UR4 ;  /* 0x0000000403057c36 */ /* 0x000fe20008000000 */
[----:B------:R-:W1:Y:S04]  /*0be0*/  LDCU.64 UR10, c[0x0][0x380] ;  /* 0x00007000ff0a77ac */ /* 0x000e680008000a00 */
[C---:B------:R-:W-:Y:S02]  /*0bf0*/  VIMNMX.RELU R9, PT, PT, R5.reuse, R2, PT ;  /* 0x0000000205097248 */ /* 0x040fe40003fe1100 */
[C-C-:B------:R-:W-:Y:S02]  /*0c00*/  VIADDMNMX.RELU R11, R5.reuse, 0x1, R2.reuse, PT ;  /* 0x00000001050b7846 */ /* 0x140fe40003801102 */
[----:B------:R-:W-:-:S02]  /*0c10*/  VIADDMNMX.RELU R13, R5, 0x2, R2, PT ;  /* 0x00000002050d7846 */ /* 0x000fc40003801102 */
[----:B------:R-:W-:Y:S01]  /*0c20*/  VIADDMNMX.RELU R15, R5, 0x3, R2, PT ;  /* 0x00000003050f7846 */ /* 0x000fe20003801102 */
[C---:B0-----:R-:W-:Y:S02]  /*0c30*/  IMAD R9, R8.reuse, UR6, R9 ;  /* 0x0000000608097c24 */ /* 0x041fe4000f8e0209 */
[C---:B------:R-:W-:Y:S02]  /*0c40*/  IMAD R11, R8.reuse, UR6, R11 ;  /* 0x00000006080b7c24 */ /* 0x040fe4000f8e020b */
[C---:B------:R-:W-:Y:S01]  /*0c50*/  IMAD R5, R8.reuse, UR6, R13 ;  /* 0x0000000608057c24 */ /* 0x040fe2000f8e020d */
[----:B-1----:R-:W-:Y:S01]  /*0c60*/  IADD3 R18, P1, PT, R9, UR10, RZ ;  /* 0x0000000a09127c10 */ /* 0x002fe2000ff3e0ff */
[----:B------:R-:W-:Y:S01]  /*0c70*/  IMAD R17, R8, UR6, R15 ;  /* 0x0000000608117c24 */ /* 0x000fe2000f8e020f */
[----:B------:R-:W-:Y:S02]  /*0c80*/  IADD3 R12, P2, PT, R11, UR10, RZ ;  /* 0x0000000a0b0c7c10 */ /* 0x000fe4000ff5e0ff */
[----:B------:R-:W-:-:S02]  /*0c90*/  IADD3 R14, P3, PT, R5, UR10, RZ ;  /* 0x0000000a050e7c10 */ /* 0x000fc4000ff7e0ff */
[----:B------:R-:W-:Y:S02]  /*0ca0*/  LEA.HI.X.SX32 R19, R9, UR11, 0x1, P1 ;  /* 0x0000000b09137c11 */ /* 0x000fe400088f0eff */
[----:B------:R-:W-:Y:S02]  /*0cb0*/  IADD3 R16, P1, PT, R17, UR10, RZ ;  /* 0x0000000a11107c10 */ /* 0x000fe4000ff3e0ff */
[----:B------:R-:W-:Y:S02]  /*0cc0*/  LEA.HI.X.SX32 R13, R11, UR11, 0x1, P2 ;  /* 0x0000000b0b0d7c11 */ /* 0x000fe400090f0eff */
[----:B------:R-:W-:Y:S01]  /*0cd0*/  LEA.HI.X.SX32 R15, R5, UR11, 0x1, P3 ;  /* 0x0000000b050f7c11 */ /* 0x000fe200098f0eff */
[----:B------:R-:W2:Y:S01]  /*0ce0*/  LDG.E.U8 R19, desc[UR12][R18.64] ;  /* 0x0000000c12137981 */ /* 0x000ea2000c1e1100 */
[----:B------:R-:W-:-:S03]  /*0cf0*/  LEA.HI.X.SX32 R17, R17, UR11, 0x1, P1 ;  /* 0x0000000b11117c11 */ /* 0x000fc600088f0eff */
[----:B------:R-:W2:Y:S04]  /*0d00*/  LDG.E.U8 R12, desc[UR12][R12.64] ;  /* 0x0000000c0c0c7981 */ /* 0x000ea8000c1e1100 */
[----:B------:R-:W3:Y:S04]  /*0d10*/  LDG.E.U8 R15, desc[UR12][R14.64] ;  /* 0x0000000c0e0f7981 */ /* 0x000ee8000c1e1100 */
[----:B------:R-:W3:Y:S01]  /*0d20*/  LDG.E.U8 R16, desc[UR12][R16.64] ;  /* 0x0000000c10107981 */ /* 0x000ee2000c1e1100 */
[----:B------:R-:W-:Y:S01]  /*0d30*/  UIADD3 UR4, UPT, UPT, UR4, 0x4, URZ ;  /* 0x0000000404047890 */ /* 0x000fe2000fffe0ff */
[----:B--2---:R-:W-:-:S04]  /*0d40*/  IADD3 R10, PT, PT, R12, R10, R19 ;  /* 0x0000000a0c0a7210 */ /* 0x004fc80007ffe013 */
[----:B---3--:R-:W-:-:S07]  /*0d50*/  IADD3 R10, PT, PT, R16, R10, R15 ;  /* 0x0000000a100a7210 */ /* 0x008fce0007ffe00f */
.L_x_4:
[----:B------:R-:W0:Y:S01]  /*0d60*/  LDC R5, c[0x0][0x390] ;  /* 0x0000e400ff057b82 */ /* 0x000e220000000800 */
[----:B------:R-:W-:Y:S01]  /*0d70*/  LOP3.LUT P1, RZ, R6, 0x1, RZ, 0xc0, !PT ;  /* 0x0000000106ff7812 */ /* 0x000fe2000782c0ff */
[----:B------:R-:W1:Y:S01]  /*0d80*/  LDCU.64 UR10, c[0x0][0x380] ;  /* 0x00007000ff0a77ac */ /* 0x000e620008000a00 */
[----:B------:R-:W-:-:S05]  /*0d90*/  VIADD R13, R3, UR4 ;  /* 0x00000004030d7c36 */ /* 0x000fca0008000000 */
[----:B------:R-:W-:-:S06]  /*0da0*/  VIMNMX.RELU R9, PT, PT, R13, R2, PT ;  /* 0x000000020d097248 */ /* 0x000fcc0003fe1100 */
[C-C-:B------:R-:W-:Y:S02]  /*0db0*/  @P1 VIADDMNMX.RELU R11, R13.reuse, 0x1, R2.reuse, PT ;  /* 0x000000010d0b1846 */ /* 0x140fe40003801102 */
[----:B------:R-:W-:Y:S01]  /*0dc0*/  @P1 VIADDMNMX.RELU R12, R13, 0x2, R2, PT ;  /* 0x000000020d0c1846 */ /* 0x000fe20003801102 */
[CC--:B0-----:R-:W-:Y:S02]  /*0dd0*/  IMAD R9, R8.reuse, R5.reuse, R9 ;  /* 0x0000000508097224 */ /* 0x0c1fe400078e0209 */
[CC--:B------:R-:W-:Y:S02]  /*0de0*/  @P1 IMAD R11, R8.reuse, R5.reuse, R11 ;  /* 0x00000005080b1224 */ /* 0x0c0fe400078e020b */
[----:B------:R-:W-:Y:S01]  /*0df0*/  @P1 IMAD R16, R8, R5, R12 ;  /* 0x0000000508101224 */ /* 0x000fe200078e020c */
[----:B-1----:R-:W-:Y:S02]  /*0e00*/  IADD3 R14, P2, PT, R9, UR10, RZ ;  /* 0x0000000a090e7c10 */ /* 0x002fe4000ff5e0ff */
[----:B------:R-:W-:-:S02]  /*0e10*/  @P1 IADD3 R12, P3, PT, R11, UR10, RZ ;  /* 0x0000000a0b0c1c10 */ /* 0x000fc4000ff7e0ff */
[----:B------:R-:W-:Y:S02]  /*0e20*/  LEA.HI.X.SX32 R15, R9, UR11, 0x1, P2 ;  /* 0x0000000b090f7c11 */ /* 0x000fe400090f0eff */
[C---:B------:R-:W-:Y:S02]  /*0e30*/  @P1 IADD3 R8, P4, PT, R16.reuse, UR10, RZ ;  /* 0x0000000a10081c10 */ /* 0x040fe4000ff9e0ff */
[----:B------:R-:W-:Y:S02]  /*0e40*/  @P1 LEA.HI.X.SX32 R13, R11, UR11, 0x1, P3 ;  /* 0x0000000b0b0d1c11 */ /* 0x000fe400098f0eff */
[----:B------:R-:W-:Y:S01]  /*0e50*/  @P1 LEA.HI.X.SX32 R9, R16, UR11, 0x1, P4 ;  /* 0x0000000b10091c11 */ /* 0x000fe2000a0f0eff */
[----:B------:R-:W2:Y:S04]  /*0e60*/  LDG.E.U8 R15, desc[UR12][R14.64] ;  /* 0x0000000c0e0f7981 */ /* 0x000ea8000c1e1100 */
[----:B------:R-:W3:Y:S04]  /*0e70*/  @P1 LDG.E.U8 R13, desc[UR12][R12.64] ;  /* 0x0000000c0c0d1981 */ /* 0x000ee8000c1e1100 */
[----:B------:R-:W3:Y:S01]  /*0e80*/  @P1 LDG.E.U8 R8, desc[UR12][R8.64] ;  /* 0x0000000c08081981 */ /* 0x000ee2000c1e1100 */
[----:B--2---:R-:W-:-:S05]  /*0e90*/  IMAD.IADD R10, R15, 0x1, R10 ;  /* 0x000000010f0a7824 */ /* 0x004fca00078e020a */
[----:B---3--:R-:W-:Y:S01]  /*0ea0*/  @P1 IADD3 R10, PT, PT, R8, R10, R13 ;  /* 0x0000000a080a1210 */ /* 0x008fe20007ffe00d */
[----:B------:R-:W-:Y:S06]  /*0eb0*/  @P0 BRA `(.L_x_5) ;  /* 0xfffffff000d00947 */ /* 0x000fec000383ffff */
[----:B------:R-:W-:Y:S01]  /*0ec0*/  IMAD R6, R6, R6, R6 ;  /* 0x0000000606067224 */ /* 0x000fe200078e0206 */
[----:B------:R-:W-:-:S04]  /*0ed0*/  IABS R8, R10 ;  /* 0x0000000a00087213 */ /* 0x000fc80000000000 */
[----:B------:R-:W-:-:S04]  /*0ee0*/  LEA R9, R6, 0x1, 0x2 ;  /* 0x0000000106097811 */ /* 0x000fc800078e10ff */
[-C--:B------:R-:W-:Y:S02]  /*0ef0*/  IABS R11, R9.reuse ;  /* 0x00000009000b7213 */ /* 0x080fe40000000000 */
[-C--:B------:R-:W-:Y:S02]  /*0f00*/  IABS R12, R9.reuse ;  /* 0x00000009000c7213 */ /* 0x080fe40000000000 */
[----:B------:R-:W0:Y:S01]  /*0f10*/  I2F.RP R2, R11 ;  /* 0x0000000b00027306 */ /* 0x000e220000209400 */
[----:B------:R-:W-:-:S04]  /*0f20*/  LOP3.LUT R10, R10, R9, RZ, 0x3c, !PT ;  /* 0x000000090a0a7212 */ /* 0x000fc800078e3cff */
[----:B------:R-:W-:-:S03]  /*0f30*/  ISETP.GE.AND P2, PT, R10, RZ, PT ;  /* 0x000000ff0a00720c */ /* 0x000fc60003f46270 */
[----:B0-----:R-:W0:Y:S02]  /*0f40*/  MUFU.RCP R2, R2 ;  /* 0x0000000200027308 */ /* 0x001e240000001000 */
[----:B0-----:R-:W-:Y:S02]  /*0f50*/  VIADD R6, R2, 0xffffffe ;  /* 0x0ffffffe02067836 */ /* 0x001fe40000000000 */
[----:B------:R-:W-:-:S04]  /*0f60*/  IMAD.MOV R2, RZ, RZ, -R12 ;  /* 0x000000ffff027224 */ /* 0x000fc800078e0a0c */
[----:B------:R0:W1:Y:S02]  /*0f70*/  F2I.FTZ.U32.TRUNC.NTZ R7, R6 ;  /* 0x0000000600077305 */ /* 0x000064000021f000 */
[----:B0-----:R-:W-:Y:S02]  /*0f80*/  IMAD.MOV.U32 R6, RZ, RZ, RZ ;  /* 0x000000ffff067224 */ /* 0x001fe400078e00ff */
[----:B-1----:R-:W-:-:S04]  /*0f90*/  IMAD.MOV R4, RZ, RZ, -R7 ;  /* 0x000000ffff047224 */ /* 0x002fc800078e0a07 */
[----:B------:R-:W-:Y:S02]  /*0fa0*/  IMAD R13, R4, R11, RZ ;  /* 0x0000000b040d7224 */ /* 0x000fe400078e02ff */
[----:B------:R-:W-:Y:S02]  /*0fb0*/  IMAD.MOV.U32 R4, RZ, RZ, R8 ;  /* 0x000000ffff047224 */ /* 0x000fe400078e0008 */
[----:B------:R-:W-:-:S06]  /*0fc0*/  IMAD.HI.U32 R7, R7, R13, R6 ;  /* 0x0000000d07077227 */ /* 0x000fcc00078e0006 */
[----:B------:R-:W-:-:S04]  /*0fd0*/  IMAD.HI.U32 R7, R7, R4, RZ ;  /* 0x0000000407077227 */ /* 0x000fc800078e00ff */
[----:B------:R-:W-:-:S05]  /*0fe0*/  IMAD R2, R7, R2, R4 ;  /* 0x0000000207027224 */ /* 0x000fca00078e0204 */
[----:B------:R-:W-:-:S13]  /*0ff0*/  ISETP.GT.U32.AND P1, PT, R11, R2, PT ;  /* 0x000000020b00720c */ /* 0x000fda0003f24070 */
[----:B------:R-:W-:Y:S02]  /*1000*/  @!P1 IMAD.IADD R2, R2, 0x1, -R11 ;  /* 0x0000000102029824 */ /* 0x000fe400078e0a0b */
[----:B------:R-:W-:Y:S01]  /*1010*/  @!P1 VIADD R7, R7, 0x1 ;  /* 0x0000000107079836 */ /* 0x000fe20000000000 */
[----:B------:R-:W-:Y:S02]  /*1020*/  ISETP.NE.AND P1, PT, R9, RZ, PT ;  /* 0x000000ff0900720c */ /* 0x000fe40003f25270 */
[----:B------:R-:W-:-:S13]  /*1030*/  ISETP.GE.U32.AND P0, PT, R2, R11, PT ;  /* 0x0000000b0200720c */ /* 0x000fda0003f06070 */
[----:B------:R-:W-:-:S04]  /*1040*/  @P0 VIADD R7, R7, 0x1 ;  /* 0x0000000107070836 */ /* 0x000fc80000000000 */
[----:B------:R-:W-:-:S04]  /*1050*/  IMAD.MOV.U32 R11, RZ, RZ, R7 ;  /* 0x000000ffff0b7224 */ /* 0x000fc800078e0007 */
[----:B------:R-:W-:Y:S01]  /*1060*/  @!P2 IMAD.MOV R11, RZ, RZ, -R11 ;  /* 0x000000ffff0ba224 */ /* 0x000fe200078e0a0b */
[----:B------:R-:W-:-:S07]  /*1070*/  @!P1 LOP3.LUT R11, RZ, R9, RZ, 0x33, !PT ;  /* 0x00000009ff0b9212 */ /* 0x000fce00078e33ff */
.L_x_0:
[----:B------:R-:W0:Y:S01]  /*1080*/  LDCU.64 UR4, c[0x0][0x380] ;  /* 0x00007000ff0477ac */ /* 0x000e220008000a00 */
[----:B------:R-:W-:-:S05]  /*1090*/  IMAD R7, R0, R5, R3 ;  /* 0x0000000500077224 */ /* 0x000fca00078e0203 */
[----:B------:R-:W-:Y:S02]  /*10a0*/  SHF.R.S32.HI R0, RZ, 0x1f, R7 ;  /* 0x0000001fff007819 */ /* 0x000fe40000011407 */
[----:B0-----:R-:W-:-:S04]  /*10b0*/  IADD3 R2, P0, PT, R7, UR4, RZ ;  /* 0x0000000407027c10 */ /* 0x001fc8000ff1e0ff */
[----:B------:R-:W-:-:S05]  /*10c0*/  IADD3.X R3, PT, PT, R0, UR5, RZ, P0, !PT ;  /* 0x0000000500037c10 */ /* 0x000fca00087fe4ff */
[----:B------:R-:W2:Y:S01]  /*10d0*/  LDG.E.U8 R2, desc[UR12][R2.64] ;  /* 0x0000000c02027981 */ /* 0x000ea2000c1e1100 */
[----:B------:R-:W-:Y:S01]  /*10e0*/  IMAD.MOV.U32 R6, RZ, RZ, 0xff ;  /* 0x000000ffff067424 */ /* 0x000fe200078e00ff */
[----:B--2---:R-:W-:-:S13]  /*10f0*/  ISETP.GE.AND P0, PT, R11, R2, PT ;  /* 0x000000020b00720c */ /* 0x004fda0003f06270 */
[----:B------:R-:W0:Y:S01]  /*1100*/  @!P0 LDC.64 R4, c[0x0][0x388] ;  /* 0x0000e200ff048b82 */ /* 0x000e220000000a00 */
[----:B------:R-:W-:Y:S02]  /*1110*/  @!P0 PRMT R3, R6, 0x7610, R3 ;  /* 0x0000761006038816 */ /* 0x000fe40000000003 */
[----:B0-----:R-:W-:-:S05]  /*1120*/  @!P0 IADD3 R4, P1, PT, R7, R4, RZ ;  /* 0x0000000407048210 */ /* 0x001fca0007f3e0ff */
[----:B------:R-:W-:-:S05]  /*1130*/  @!P0 IMAD.X R5, R0, 0x1, R5, P1 ;  /* 0x0000000100058824 */ /* 0x000fca00008e0605 */
[----:B------:R0:W-:Y:S01]  /*1140*/  @!P0 STG.E.U8 desc[UR12][R4.64], R3 ;  /* 0x0000000304008986 */ /* 0x0001e2000c10110c */
[----:B------:R-:W-:Y:S05]  /*1150*/  @!P0 EXIT ;  /* 0x000000000000894d */ /* 0x000fea0003800000 */
[----:B------:R-:W1:Y:S02]  /*1160*/  LDCU.64 UR4, c[0x0][0x388] ;  /* 0x00007100ff0477ac */ /* 0x000e640008000a00 */
[----:B-1----:R-:W-:-:S04]  /*1170*/  IADD3 R2, P0, PT, R7, UR4, RZ ;  /* 0x0000000407027c10 */ /* 0x002fc8000ff1e0ff */
[----:B0-----:R-:W-:-:S05]  /*1180*/  IADD3.X R3, PT, PT, R0, UR5, RZ, P0, !PT ;  /* 0x0000000500037c10 */ /* 0x001fca00087fe4ff */
[----:B------:R-:W-:Y:S01]  /*1190*/  STG.E.U8 desc[UR12][R2.64], RZ ;  /* 0x000000ff02007986 */ /* 0x000fe2000c10110c */
[----:B------:R-:W-:Y:S05]  /*11a0*/  EXIT ;  /* 0x000000000000794d */ /* 0x000fea0003800000 */
.L_x_6:
[----:B------:R-:W-:-:S00]  /*11b0*/  BRA `(.L_x_6) ;  /* 0xfffffffc00fc7947 */ /* 0x000fc0000383ffff */
[----:B------:R-:W-:-:S00]  /*11c0*/  NOP ;  /* 0x0000000000007918 */ /* 0x000fc00000000000 */
        /* <DEDUP_REMOVED lines=11> */
.L_x_7:


//--------------------- .nv.shared.reserved.0     --------------------------
	.section	.nv.shared.reserved.0,"aw",@nobits
	.weak		__nv_reservedSMEM_offset_0_alias
	.size		__nv_reservedSMEM_offset_0_alias, 0, 64
	.other		__nv_reservedSMEM_offset_0_alias,@"STO_CUDA_RESERVED_SHARED STV_DEFAULT"
__nv_reservedSMEM_offset_0_alias:
	.zero		0
	.zero		64


//--------------------- .nv.constant0.adaptiveThresholdKernel --------------------------
	.section	.nv.constant0.adaptiveThresholdKernel,"a",@progbits
	.sectionflags	@""
	.align	4
.nv.constant0.adaptiveThresholdKernel:
	.zero		924


//--------------------- SYMBOLS --------------------------

	.type		.nv.reservedSmem.offset0,@object
	.size		.nv.reservedSmem.offset0,0x4
